	.headerflags	@"EF_CUDA_TEXMODE_UNIFIED EF_CUDA_64BIT_ADDRESS EF_CUDA_ACCELERATORS EF_CUDA_SM90 EF_CUDA_VIRTUAL_SM(EF_CUDA_SM90)"
	.elftype	@"ET_EXEC"


//--------------------- .nv.info                  --------------------------
	.section	.nv.info,"",@"SHT_CUDA_INFO"
	.align	4


	//----- nvinfo : EIATTR_REGCOUNT
	.align		4
        /*0000*/ 	.byte	0x04, 0x2f
        /*0002*/ 	.short	(.L_1 - .L_0)
	.align		4
.L_0:
        /*0004*/ 	.word	index@(triton_poi_fused__softmax_add_mul_4)
        /*0008*/ 	.word	0x0000001c


	//----- nvinfo : EIATTR_MIN_STACK_SIZE
	.align		4
.L_1:
        /*000c*/ 	.byte	0x04, 0x12
        /*000e*/ 	.short	(.L_3 - .L_2)
	.align		4
.L_2:
        /*0010*/ 	.word	index@(triton_poi_fused__softmax_add_mul_4)
        /*0014*/ 	.word	0x00000000


	//----- nvinfo : EIATTR_FRAME_SIZE
	.align		4
.L_3:
        /*0018*/ 	.byte	0x04, 0x11
        /*001a*/ 	.short	(.L_5 - .L_4)
	.align		4
.L_4:
        /*001c*/ 	.word	index@(triton_poi_fused__softmax_add_mul_4)
        /*0020*/ 	.word	0x00000000


	//----- nvinfo : EIATTR_MIN_STACK_SIZE
	.align		4
.L_5:
        /*0024*/ 	.byte	0x04, 0x12
        /*0026*/ 	.short	(.L_7 - .L_6)
	.align		4
.L_6:
        /*0028*/ 	.word	index@(triton_poi_fused__softmax_add_mul_4)
        /*002c*/ 	.word	0x00000000
.L_7:


//--------------------- .nv.info.triton_poi_fused__softmax_add_mul_4 --------------------------
	.section	.nv.info.triton_poi_fused__softmax_add_mul_4,"",@"SHT_CUDA_INFO"
	.sectionflags	@""
	.align	4


	//----- nvinfo : EIATTR_CUDA_API_VERSION
	.align		4
        /*0000*/ 	.byte	0x04, 0x37
        /*0002*/ 	.short	(.L_9 - .L_8)
.L_8:
        /*0004*/ 	.word	0x0000007c


	//----- nvinfo : EIATTR_KPARAM_INFO
	.align		4
.L_9:
        /*0008*/ 	.byte	0x04, 0x17
        /*000a*/ 	.short	(.L_11 - .L_10)
.L_10:
        /*000c*/ 	.word	0x00000000
        /*0010*/ 	.short	0x0004
        /*0012*/ 	.short	0x0020
        /*0014*/ 	.byte	0x00, 0xf0, 0x11, 0x00


	//----- nvinfo : EIATTR_KPARAM_INFO
	.align		4
.L_11:
        /*0018*/ 	.byte	0x04, 0x17
        /*001a*/ 	.short	(.L_13 - .L_12)
.L_12:
        /*001c*/ 	.word	0x00000000
        /*0020*/ 	.short	0x0003
        /*0022*/ 	.short	0x0018
        /*0024*/ 	.byte	0x00, 0xf4, 0x21, 0x00


	//----- nvinfo : EIATTR_KPARAM_INFO
	.align		4
.L_13:
        /*0028*/ 	.byte	0x04, 0x17
        /*002a*/ 	.short	(.L_15 - .L_14)
.L_14:
        /*002c*/ 	.word	0x00000000
        /*0030*/ 	.short	0x0002
        /*0032*/ 	.short	0x0010
        /*0034*/ 	.byte	0x00, 0xf4, 0x21, 0x00


	//----- nvinfo : EIATTR_KPARAM_INFO
	.align		4
.L_15:
        /*0038*/ 	.byte	0x04, 0x17
        /*003a*/ 	.short	(.L_17 - .L_16)
.L_16:
        /*003c*/ 	.word	0x00000000
        /*0040*/ 	.short	0x0001
        /*0042*/ 	.short	0x0008
        /*0044*/ 	.byte	0x00, 0xf4, 0x21, 0x00


	//----- nvinfo : EIATTR_KPARAM_INFO
	.align		4
.L_17:
        /*0048*/ 	.byte	0x04, 0x17
        /*004a*/ 	.short	(.L_19 - .L_18)
.L_18:
        /*004c*/ 	.word	0x00000000
        /*0050*/ 	.short	0x0000
        /*0052*/ 	.short	0x0000
        /*0054*/ 	.byte	0x00, 0xf4, 0x21, 0x00


	//----- nvinfo : EIATTR_SPARSE_MMA_MASK
	.align		4
.L_19:
        /*0058*/ 	.byte	0x03, 0x50
        /*005a*/ 	.short	0x0000


	//----- nvinfo : EIATTR_MAXREG_COUNT
	.align		4
        /*005c*/ 	.byte	0x03, 0x1b
        /*005e*/ 	.short	0x00ff


	//----- nvinfo : EIATTR_EXIT_INSTR_OFFSETS
	.align		4
        /*0060*/ 	.byte	0x04, 0x1c
        /*0062*/ 	.short	(.L_21 - .L_20)


	//   ....[0]....
.L_20:
        /*0064*/ 	.word	0x000008a0


	//   ....[1]....
        /*0068*/ 	.word	0x000008c0


	//----- nvinfo : EIATTR_REQNTID
	.align		4
.L_21:
        /*006c*/ 	.byte	0x04, 0x10
        /*006e*/ 	.short	(.L_23 - .L_22)
.L_22:
        /*0070*/ 	.word	0x00000020
        /*0074*/ 	.word	0x00000001
        /*0078*/ 	.word	0x00000001


	//----- nvinfo : EIATTR_CBANK_PARAM_SIZE
	.align		4
.L_23:
        /*007c*/ 	.byte	0x03, 0x19
        /*007e*/ 	.short	0x0024


	//----- nvinfo : EIATTR_PARAM_CBANK
	.align		4
        /*0080*/ 	.byte	0x04, 0x0a
        /*0082*/ 	.short	(.L_25 - .L_24)
	.align		4
.L_24:
        /*0084*/ 	.word	index@(.nv.constant0.triton_poi_fused__softmax_add_mul_4)
        /*0088*/ 	.short	0x0210
        /*008a*/ 	.short	0x0024


	//----- nvinfo : EIATTR_SW_WAR
	.align		4
.L_25:
        /*008c*/ 	.byte	0x04, 0x36
        /*008e*/ 	.short	(.L_27 - .L_26)
.L_26:
        /*0090*/ 	.word	0x00000008
.L_27:


//--------------------- .nv.callgraph             --------------------------
	.section	.nv.callgraph,"",@"SHT_CUDA_CALLGRAPH"
	.align	4
	.sectionentsize	8
	.align		4
        /*0000*/ 	.word	0x00000000
	.align		4
        /*0004*/ 	.word	0xffffffff
	.align		4
        /*0008*/ 	.word	0x00000000
	.align		4
        /*000c*/ 	.word	0xfffffffe
	.align		4
        /*0010*/ 	.word	0x00000000
	.align		4
        /*0014*/ 	.word	0xfffffffd
	.align		4
        /*0018*/ 	.word	0x00000000
	.align		4
        /*001c*/ 	.word	0xfffffffc


//--------------------- .text.triton_poi_fused__softmax_add_mul_4 --------------------------
	.section	.text.triton_poi_fused__softmax_add_mul_4,"ax",@progbits
	.align	128
        .global         triton_poi_fused__softmax_add_mul_4
        .type           triton_poi_fused__softmax_add_mul_4,@function
        .size           triton_poi_fused__softmax_add_mul_4,(.L_x_1 - triton_poi_fused__softmax_add_mul_4)
        .other          triton_poi_fused__softmax_add_mul_4,@"STO_CUDA_ENTRY STV_DEFAULT"
triton_poi_fused__softmax_add_mul_4:
.text.triton_poi_fused__softmax_add_mul_4:
[----:B------:R-:W0:Y:S01]  /*0000*/  LDC R1, c[0x0][0x28] ;  /* 0x00000a00ff017b82 */ /* 0x000e220000000800 */
[----:B------:R-:W1:Y:S07]  /*0010*/  S2R R0, SR_TID.X ;  /* 0x0000000000007919 */ /* 0x000e6e0000002100 */
[----:B------:R-:W2:Y:S01]  /*0020*/  LDC.64 R4, c[0x0][0x210] ;  /* 0x00008400ff047b82 */ /* 0x000ea20000000a00 */
[----:B------:R-:W-:Y:S01]  /*0030*/  ULDC.64 UR4, c[0x0][0x208] ;  /* 0x0000820000047ab9 */ /* 0x000fe20000000a00 */
[----:B------:R-:W3:Y:S06]  /*0040*/  S2R R3, SR_CTAID.X ;  /* 0x0000000000037919 */ /* 0x000eec0000002500 */
[----:B------:R-:W4:Y:S01]  /*0050*/  LDC.64 R8, c[0x0][0x218] ;  /* 0x00008600ff087b82 */ /* 0x000f220000000a00 */
[----:B-1----:R-:W-:-:S04]  /*0060*/  SHF.L.U32 R0, R0, 0x1, RZ ;  /* 0x0000000100007819 */ /* 0x002fc800000006ff */
[----:B------:R-:W-:Y:S02]  /*0070*/  LOP3.LUT R0, R0, 0x3e, RZ, 0xc0, !PT ;  /* 0x0000003e00007812 */ /* 0x000fe400078ec0ff */
[----:B---3--:R-:W-:Y:S02]  /*0080*/  SHF.R.S32.HI R2, RZ, 0x19, R3 ;  /* 0x00000019ff027819 */ /* 0x008fe40000011403 */
[----:B------:R-:W-:Y:S02]  /*0090*/  LEA R0, R3, R0, 0x6 ;  /* 0x0000000003007211 */ /* 0x000fe400078e30ff */
[----:B------:R-:W-:Y:S02]  /*00a0*/  SGXT R3, R2, 0x1 ;  /* 0x000000010203781a */ /* 0x000fe40000000200 */
[----:B------:R-:W-:Y:S02]  /*00b0*/  IADD3 R2, R0, 0x1, RZ ;  /* 0x0000000100027810 */ /* 0x000fe40007ffe0ff */
[----:B------:R-:W-:-:S02]  /*00c0*/  LEA.HI R6, R3, R0, RZ, 0x4 ;  /* 0x0000000003067211 */ /* 0x000fc400078f20ff */
[----:B------:R-:W-:Y:S02]  /*00d0*/  LEA.HI R7, R3, R2, RZ, 0x4 ;  /* 0x0000000203077211 */ /* 0x000fe400078f20ff */
[----:B------:R-:W-:Y:S02]  /*00e0*/  LOP3.LUT R3, R6, 0x3ffffff0, RZ, 0xc0, !PT ;  /* 0x3ffffff006037812 */ /* 0x000fe400078ec0ff */
[----:B------:R-:W-:Y:S02]  /*00f0*/  LOP3.LUT R7, R7, 0x3ffffff0, RZ, 0xc0, !PT ;  /* 0x3ffffff007077812 */ /* 0x000fe400078ec0ff */
[----:B------:R-:W-:Y:S02]  /*0100*/  IADD3 R3, R0, -R3, RZ ;  /* 0x8000000300037210 */ /* 0x000fe40007ffe0ff */
[----:B------:R-:W-:Y:S02]  /*0110*/  IADD3 R7, R2, -R7, RZ ;  /* 0x8000000702077210 */ /* 0x000fe40007ffe0ff */
[----:B------:R-:W-:-:S02]  /*0120*/  ISETP.GE.AND P0, PT, R0, 0x40, PT ;  /* 0x000000400000780c */ /* 0x000fc40003f06270 */
[----:B------:R-:W-:Y:S02]  /*0130*/  SHF.L.U32 R11, R0, 0x2, RZ ;  /* 0x00000002000b7819 */ /* 0x000fe400000006ff */
[----:B------:R-:W-:Y:S02]  /*0140*/  SHF.L.U32 R15, R3, 0x2, RZ ;  /* 0x00000002030f7819 */ /* 0x000fe400000006ff */
[----:B------:R-:W-:Y:S01]  /*0150*/  SHF.L.U32 R13, R2, 0x2, RZ ;  /* 0x00000002020d7819 */ /* 0x000fe200000006ff */
[----:B--2---:R-:W-:Y:S01]  /*0160*/  IMAD.WIDE R2, R11, 0x4, R4 ;  /* 0x000000040b027825 */ /* 0x004fe200078e0204 */
[----:B------:R-:W-:Y:S02]  /*0170*/  SHF.L.U32 R17, R7, 0x2, RZ ;  /* 0x0000000207117819 */ /* 0x000fe400000006ff */
[----:B------:R-:W-:Y:S01]  /*0180*/  CS2R R10, SRZ ;  /* 0x00000000000a7805 */ /* 0x000fe2000001ff00 */
[----:B----4-:R-:W-:Y:S01]  /*0190*/  IMAD.WIDE R6, R15, 0x4, R8 ;  /* 0x000000040f067825 */ /* 0x010fe200078e0208 */
[----:B------:R-:W-:-:S03]  /*01a0*/  CS2R R14, SRZ ;  /* 0x00000000000e7805 */ /* 0x000fc6000001ff00 */
[----:B------:R-:W-:Y:S01]  /*01b0*/  IMAD.WIDE R4, R13, 0x4, R4 ;  /* 0x000000040d047825 */ /* 0x000fe200078e0204 */
[----:B------:R-:W-:Y:S01]  /*01c0*/  CS2R R12, SRZ ;  /* 0x00000000000c7805 */ /* 0x000fe2000001ff00 */
[----:B------:R-:W2:Y:S02]  /*01d0*/  @!P0 LDG.E.EL R10, desc[UR4][R2.64] ;  /* 0x00000004020a8981 */ /* 0x000ea4000c2e1900 */
[----:B------:R-:W-:Y:S01]  /*01e0*/  IMAD.WIDE R8, R17, 0x4, R8 ;  /* 0x0000000411087825 */ /* 0x000fe200078e0208 */
[----:B------:R-:W-:Y:S01]  /*01f0*/  CS2R R16, SRZ ;  /* 0x0000000000107805 */ /* 0x000fe2000001ff00 */
[----:B------:R-:W3:Y:S04]  /*0200*/  @!P0 LDG.E.EL R14, desc[UR4][R2.64+0x4] ;  /* 0x00000404020e8981 */ /* 0x000ee8000c2e1900 */
[----:B------:R-:W2:Y:S04]  /*0210*/  @!P0 LDG.E.EL R13, desc[UR4][R6.64] ;  /* 0x00000004060d8981 */ /* 0x000ea8000c2e1900 */
[----:B------:R-:W3:Y:S04]  /*0220*/  @!P0 LDG.E.EL R17, desc[UR4][R6.64+0x4] ;  /* 0x0000040406118981 */ /* 0x000ee8000c2e1900 */
[----:B------:R-:W4:Y:S04]  /*0230*/  @!P0 LDG.E.EL R11, desc[UR4][R4.64] ;  /* 0x00000004040b8981 */ /* 0x000f28000c2e1900 */
[----:B------:R-:W5:Y:S04]  /*0240*/  @!P0 LDG.E.EL R15, desc[UR4][R4.64+0x4] ;  /* 0x00000404040f8981 */ /* 0x000f68000c2e1900 */
[----:B------:R-:W4:Y:S04]  /*0250*/  @!P0 LDG.E.EL R12, desc[UR4][R8.64] ;  /* 0x00000004080c8981 */ /* 0x000f28000c2e1900 */
[----:B------:R-:W5:Y:S01]  /*0260*/  @!P0 LDG.E.EL R16, desc[UR4][R8.64+0x4] ;  /* 0x0000040408108981 */ /* 0x000f62000c2e1900 */
[----:B------:R-:W-:-:S02]  /*0270*/  CS2R R18, SRZ ;  /* 0x0000000000127805 */ /* 0x000fc4000001ff00 */
[----:B------:R-:W-:-:S04]  /*0280*/  CS2R R20, SRZ ;  /* 0x0000000000147805 */ /* 0x000fc8000001ff00 */
[----:B------:R-:W5:Y:S04]  /*0290*/  @!P0 LDG.E.EL R18, desc[UR4][R2.64+0x8] ;  /* 0x0000080402128981 */ /* 0x000f68000c2e1900 */
[----:B------:R-:W5:Y:S04]  /*02a0*/  @!P0 LDG.E.EL R21, desc[UR4][R6.64+0x8] ;  /* 0x0000080406158981 */ /* 0x000f68000c2e1900 */
[----:B------:R-:W5:Y:S04]  /*02b0*/  @!P0 LDG.E.EL R19, desc[UR4][R4.64+0x8] ;  /* 0x0000080404138981 */ /* 0x000f68000c2e1900 */
[----:B------:R-:W5:Y:S01]  /*02c0*/  @!P0 LDG.E.EL R20, desc[UR4][R8.64+0x8] ;  /* 0x0000080408148981 */ /* 0x000f62000c2e1900 */
[----:B------:R-:W-:-:S02]  /*02d0*/  CS2R R22, SRZ ;  /* 0x0000000000167805 */ /* 0x000fc4000001ff00 */
[----:B------:R-:W-:-:S04]  /*02e0*/  CS2R R24, SRZ ;  /* 0x0000000000187805 */ /* 0x000fc8000001ff00 */
[----:B------:R-:W5:Y:S04]  /*02f0*/  @!P0 LDG.E.EL R22, desc[UR4][R2.64+0xc] ;  /* 0x00000c0402168981 */ /* 0x000f68000c2e1900 */
[----:B------:R1:W5:Y:S04]  /*0300*/  @!P0 LDG.E.EL R25, desc[UR4][R6.64+0xc] ;  /* 0x00000c0406198981 */ /* 0x000368000c2e1900 */
[----:B------:R1:W5:Y:S04]  /*0310*/  @!P0 LDG.E.EL R23, desc[UR4][R4.64+0xc] ;  /* 0x00000c0404178981 */ /* 0x000368000c2e1900 */
[----:B------:R-:W5:Y:S01]  /*0320*/  @!P0 LDG.E.EL R24, desc[UR4][R8.64+0xc] ;  /* 0x00000c0408188981 */ /* 0x000f62000c2e1900 */
[----:B-1----:R-:W1:Y:S08]  /*0330*/  LDC.64 R6, c[0x0][0x228] ;  /* 0x00008a00ff067b82 */ /* 0x002e700000000a00 */
[----:B------:R-:W1:Y:S02]  /*0340*/  LDC.64 R4, c[0x0][0x220] ;  /* 0x00008800ff047b82 */ /* 0x000e640000000a00 */
[----:B-1----:R-:W-:-:S04]  /*0350*/  IMAD.WIDE R6, R0, 0x4, R6 ;  /* 0x0000000400067825 */ /* 0x002fc800078e0206 */
[----:B------:R-:W-:-:S04]  /*0360*/  IMAD.WIDE R4, R0, 0x4, R4 ;  /* 0x0000000400047825 */ /* 0x000fc800078e0204 */
[----:B--2---:R-:W-:Y:S01]  /*0370*/  FFMA R13, R10, 0.5, R13 ;  /* 0x3f0000000a0d7823 */ /* 0x004fe2000000000d */
[----:B---3--:R-:W-:-:S04]  /*0380*/  FFMA R14, R14, 0.5, R17 ;  /* 0x3f0000000e0e7823 */ /* 0x008fc80000000011 */
[C---:B------:R-:W-:Y:S02]  /*0390*/  FSETP.NAN.AND P2, PT, R13.reuse, R13, PT ;  /* 0x0000000d0d00720b */ /* 0x040fe40003f48000 */
[-C--:B------:R-:W-:Y:S01]  /*03a0*/  FSETP.GT.AND P1, PT, R13, R14.reuse, PT ;  /* 0x0000000e0d00720b */ /* 0x080fe20003f24000 */
[----:B----4-:R-:W-:Y:S01]  /*03b0*/  FFMA R12, R11, 0.5, R12 ;  /* 0x3f0000000b0c7823 */ /* 0x010fe2000000000c */
[----:B-----5:R-:W-:Y:S02]  /*03c0*/  FFMA R15, R15, 0.5, R16 ;  /* 0x3f0000000f0f7823 */ /* 0x020fe40000000010 */
[----:B0-----:R-:W-:-:S03]  /*03d0*/  FSEL R2, R13, R14, P1 ;  /* 0x0000000e0d027208 */ /* 0x001fc60000800000 */
[CC--:B------:R-:W-:Y:S02]  /*03e0*/  FSETP.GT.AND P1, PT, R12.reuse, R15.reuse, PT ;  /* 0x0000000f0c00720b */ /* 0x0c0fe40003f24000 */
[----:B------:R-:W-:Y:S02]  /*03f0*/  FSEL R2, R13, R2, P2 ;  /* 0x000000020d027208 */ /* 0x000fe40001000000 */
[C---:B------:R-:W-:Y:S02]  /*0400*/  FSETP.NAN.AND P2, PT, R12.reuse, R12, PT ;  /* 0x0000000c0c00720b */ /* 0x040fe40003f48000 */
[----:B------:R-:W-:Y:S02]  /*0410*/  FSEL R3, R12, R15, P1 ;  /* 0x0000000f0c037208 */ /* 0x000fe40000800000 */
[----:B------:R-:W-:Y:S02]  /*0420*/  FSETP.NAN.AND P3, PT, R2, R2, PT ;  /* 0x000000020200720b */ /* 0x000fe40003f68000 */
[----:B------:R-:W-:Y:S01]  /*0430*/  FSEL R3, R12, R3, P2 ;  /* 0x000000030c037208 */ /* 0x000fe20001000000 */
[----:B------:R-:W-:-:S03]  /*0440*/  FFMA R21, R18, 0.5, R21 ;  /* 0x3f00000012157823 */ /* 0x000fc60000000015 */
[----:B------:R-:W-:Y:S01]  /*0450*/  FSETP.NAN.AND P2, PT, R3, R3, PT ;  /* 0x000000030300720b */ /* 0x000fe20003f48000 */
[----:B------:R-:W-:Y:S01]  /*0460*/  FFMA R20, R19, 0.5, R20 ;  /* 0x3f00000013147823 */ /* 0x000fe20000000014 */
[----:B------:R-:W-:-:S05]  /*0470*/  FSETP.GT.AND P1, PT, R2, R21, PT ;  /* 0x000000150200720b */ /* 0x000fca0003f24000 */
[----:B------:R-:W-:Y:S02]  /*0480*/  @!P3 FSEL R2, R2, R21, P1 ;  /* 0x000000150202b208 */ /* 0x000fe40000800000 */
[C---:B------:R-:W-:Y:S02]  /*0490*/  FSETP.GT.AND P1, PT, R3.reuse, R20, PT ;  /* 0x000000140300720b */ /* 0x040fe40003f24000 */
[----:B------:R-:W-:Y:S02]  /*04a0*/  FSETP.NAN.AND P3, PT, R2, R2, PT ;  /* 0x000000020200720b */ /* 0x000fe40003f68000 */
[----:B------:R-:W-:Y:S01]  /*04b0*/  @!P2 FSEL R3, R3, R20, P1 ;  /* 0x000000140303a208 */ /* 0x000fe20000800000 */
[----:B------:R-:W-:-:S03]  /*04c0*/  FFMA R25, R22, 0.5, R25 ;  /* 0x3f00000016197823 */ /* 0x000fc60000000019 */
[----:B------:R-:W-:Y:S02]  /*04d0*/  FSETP.NAN.AND P2, PT, R3, R3, PT ;  /* 0x000000030300720b */ /* 0x000fe40003f48000 */
[----:B------:R-:W-:Y:S01]  /*04e0*/  FSETP.GT.AND P1, PT, R2, R25, PT ;  /* 0x000000190200720b */ /* 0x000fe20003f24000 */
[----:B------:R-:W-:-:S04]  /*04f0*/  FFMA R24, R23, 0.5, R24 ;  /* 0x3f00000017187823 */ /* 0x000fc80000000018 */
[----:B------:R-:W-:Y:S02]  /*0500*/  @!P3 FSEL R2, R2, R25, P1 ;  /* 0x000000190202b208 */ /* 0x000fe40000800000 */
[----:B------:R-:W-:-:S04]  /*0510*/  FSETP.GT.AND P1, PT, R3, R24, PT ;  /* 0x000000180300720b */ /* 0x000fc80003f24000 */
[----:B------:R-:W-:Y:S01]  /*0520*/  @!P2 FSEL R3, R3, R24, P1 ;  /* 0x000000180303a208 */ /* 0x000fe20000800000 */
[----:B------:R-:W-:-:S04]  /*0530*/  FADD R13, R13, -R2 ;  /* 0x800000020d0d7221 */ /* 0x000fc80000000000 */
[----:B------:R-:W-:Y:S01]  /*0540*/  FADD R12, R12, -R3 ;  /* 0x800000030c0c7221 */ /* 0x000fe20000000000 */
[----:B------:R-:W-:-:S03]  /*0550*/  FMUL R13, R13, 1.4426950216293334961 ;  /* 0x3fb8aa3b0d0d7820 */ /* 0x000fc60000400000 */
[----:B------:R-:W-:Y:S02]  /*0560*/  FMUL R12, R12, 1.4426950216293334961 ;  /* 0x3fb8aa3b0c0c7820 */ /* 0x000fe40000400000 */
[----:B------:R-:W-:-:S03]  /*0570*/  FSETP.GEU.AND P1, PT, R13, -126, PT ;  /* 0xc2fc00000d00780b */ /* 0x000fc60003f2e000 */
[----:B------:R-:W-:Y:S01]  /*0580*/  FSETP.GEU.AND P6, PT, R12, -126, PT ;  /* 0xc2fc00000c00780b */ /* 0x000fe20003fce000 */
[----:B------:R-:W-:Y:S01]  /*0590*/  FADD R14, R14, -R2 ;  /* 0x800000020e0e7221 */ /* 0x000fe20000000000 */
[----:B------:R-:W-:-:S08]  /*05a0*/  FADD R15, R15, -R3 ;  /* 0x800000030f0f7221 */ /* 0x000fd00000000000 */
[----:B------:R-:W-:-:S03]  /*05b0*/  @!P1 FMUL R13, R13, 0.5 ;  /* 0x3f0000000d0d9820 */ /* 0x000fc60000400000 */
[----:B------:R-:W-:-:S03]  /*05c0*/  @!P6 FMUL R12, R12, 0.5 ;  /* 0x3f0000000c0ce820 */ /* 0x000fc60000400000 */
[----:B------:R-:W0:Y:S01]  /*05d0*/  MUFU.EX2 R13, R13 ;  /* 0x0000000d000d7308 */ /* 0x000e220000000800 */
[----:B------:R-:W-:-:S07]  /*05e0*/  FMUL R14, R14, 1.4426950216293334961 ;  /* 0x3fb8aa3b0e0e7820 */ /* 0x000fce0000400000 */
[----:B------:R-:W1:Y:S01]  /*05f0*/  MUFU.EX2 R12, R12 ;  /* 0x0000000c000c7308 */ /* 0x000e620000000800 */
[--C-:B------:R-:W-:Y:S01]  /*0600*/  FADD R21, R21, -R2.reuse ;  /* 0x8000000215157221 */ /* 0x100fe20000000000 */
[----:B------:R-:W-:Y:S01]  /*0610*/  FMUL R15, R15, 1.4426950216293334961 ;  /* 0x3fb8aa3b0f0f7820 */ /* 0x000fe20000400000 */
[--C-:B------:R-:W-:Y:S01]  /*0620*/  FADD R20, R20, -R3.reuse ;  /* 0x8000000314147221 */ /* 0x100fe20000000000 */
[----:B------:R-:W-:Y:S01]  /*0630*/  FADD R24, R24, -R3 ;  /* 0x8000000318187221 */ /* 0x000fe20000000000 */
[----:B------:R-:W-:Y:S01]  /*0640*/  FSETP.GEU.AND P2, PT, R14, -126, PT ;  /* 0xc2fc00000e00780b */ /* 0x000fe20003f4e000 */
[----:B------:R-:W-:Y:S01]  /*0650*/  FMUL R21, R21, 1.4426950216293334961 ;  /* 0x3fb8aa3b15157820 */ /* 0x000fe20000400000 */
[----:B------:R-:W-:Y:S01]  /*0660*/  FADD R25, R25, -R2 ;  /* 0x8000000219197221 */ /* 0x000fe20000000000 */
[----:B------:R-:W-:Y:S01]  /*0670*/  FMUL R20, R20, 1.4426950216293334961 ;  /* 0x3fb8aa3b14147820 */ /* 0x000fe20000400000 */
[----:B------:R-:W-:Y:S01]  /*0680*/  FSETP.GEU.AND P5, PT, R15, -126, PT ;  /* 0xc2fc00000f00780b */ /* 0x000fe20003fae000 */
[----:B------:R-:W-:Y:S01]  /*0690*/  FMUL R24, R24, 1.4426950216293334961 ;  /* 0x3fb8aa3b18187820 */ /* 0x000fe20000400000 */
[----:B------:R-:W-:Y:S01]  /*06a0*/  FMUL R25, R25, 1.4426950216293334961 ;  /* 0x3fb8aa3b19197820 */ /* 0x000fe20000400000 */
[----:B------:R-:W-:Y:S01]  /*06b0*/  FSETP.GEU.AND P3, PT, R21, -126, PT ;  /* 0xc2fc00001500780b */ /* 0x000fe20003f6e000 */
[----:B0-----:R-:W-:Y:S01]  /*06c0*/  @!P1 FMUL R13, R13, R13 ;  /* 0x0000000d0d0d9220 */ /* 0x001fe20000400000 */
[----:B-1----:R-:W-:Y:S01]  /*06d0*/  @!P6 FMUL R12, R12, R12 ;  /* 0x0000000c0c0ce220 */ /* 0x002fe20000400000 */
[----:B------:R-:W-:-:S02]  /*06e0*/  FSETP.GEU.AND P6, PT, R20, -126, PT ;  /* 0xc2fc00001400780b */ /* 0x000fc40003fce000 */
[----:B------:R-:W-:Y:S02]  /*06f0*/  FSETP.GEU.AND P1, PT, R24, -126, PT ;  /* 0xc2fc00001800780b */ /* 0x000fe40003f2e000 */
[----:B------:R-:W-:Y:S01]  /*0700*/  FSETP.GEU.AND P4, PT, R25, -126, PT ;  /* 0xc2fc00001900780b */ /* 0x000fe20003f8e000 */
[----:B------:R-:W-:Y:S02]  /*0710*/  @!P2 FMUL R14, R14, 0.5 ;  /* 0x3f0000000e0ea820 */ /* 0x000fe40000400000 */
[----:B------:R-:W-:-:S03]  /*0720*/  @!P5 FMUL R15, R15, 0.5 ;  /* 0x3f0000000f0fd820 */ /* 0x000fc60000400000 */
[----:B------:R-:W-:Y:S01]  /*0730*/  @!P3 FMUL R21, R21, 0.5 ;  /* 0x3f0000001515b820 */ /* 0x000fe20000400000 */
[----:B------:R-:W-:Y:S02]  /*0740*/  MUFU.EX2 R9, R15 ;  /* 0x0000000f00097308 */ /* 0x000fe40000000800 */
[----:B------:R-:W-:Y:S02]  /*0750*/  @!P6 FMUL R20, R20, 0.5 ;  /* 0x3f0000001414e820 */ /* 0x000fe40000400000 */
[----:B------:R-:W-:-:S04]  /*0760*/  @!P1 FMUL R24, R24, 0.5 ;  /* 0x3f00000018189820 */ /* 0x000fc80000400000 */
[----:B------:R-:W0:Y:S01]  /*0770*/  MUFU.EX2 R14, R14 ;  /* 0x0000000e000e7308 */ /* 0x000e220000000800 */
[----:B------:R-:W-:-:S07]  /*0780*/  @!P4 FMUL R25, R25, 0.5 ;  /* 0x3f0000001919c820 */ /* 0x000fce0000400000 */
[----:B------:R-:W1:Y:S08]  /*0790*/  MUFU.EX2 R8, R21 ;  /* 0x0000001500087308 */ /* 0x000e700000000800 */
[----:B------:R-:W2:Y:S01]  /*07a0*/  MUFU.EX2 R10, R20 ;  /* 0x00000014000a7308 */ /* 0x000ea20000000800 */
[----:B0-----:R-:W-:-:S07]  /*07b0*/  @!P2 FMUL R14, R14, R14 ;  /* 0x0000000e0e0ea220 */ /* 0x001fce0000400000 */
[----:B------:R-:W0:Y:S01]  /*07c0*/  MUFU.EX2 R16, R25 ;  /* 0x0000001900107308 */ /* 0x000e220000000800 */
[----:B------:R-:W-:-:S07]  /*07d0*/  @!P5 FMUL R9, R9, R9 ;  /* 0x000000090909d220 */ /* 0x000fce0000400000 */
[----:B------:R-:W3:Y:S01]  /*07e0*/  MUFU.EX2 R24, R24 ;  /* 0x0000001800187308 */ /* 0x000ee20000000800 */
[----:B------:R-:W-:Y:S01]  /*07f0*/  FADD R13, R13, R14 ;  /* 0x0000000e0d0d7221 */ /* 0x000fe20000000000 */
[----:B------:R-:W-:Y:S01]  /*0800*/  FADD R9, R12, R9 ;  /* 0x000000090c097221 */ /* 0x000fe20000000000 */
[----:B-1----:R-:W-:Y:S01]  /*0810*/  @!P3 FMUL R8, R8, R8 ;  /* 0x000000080808b220 */ /* 0x002fe20000400000 */
[----:B--2---:R-:W-:Y:S01]  /*0820*/  @!P6 FMUL R10, R10, R10 ;  /* 0x0000000a0a0ae220 */ /* 0x004fe20000400000 */
[----:B------:R1:W-:Y:S02]  /*0830*/  @!P0 STG.E.64 desc[UR4][R4.64], R2 ;  /* 0x0000000204008986 */ /* 0x0003e4000c101b04 */
[----:B------:R-:W-:Y:S01]  /*0840*/  FADD R13, R13, R8 ;  /* 0x000000080d0d7221 */ /* 0x000fe20000000000 */
[----:B------:R-:W-:Y:S01]  /*0850*/  FADD R9, R9, R10 ;  /* 0x0000000a09097221 */ /* 0x000fe20000000000 */
[----:B0-----:R-:W-:Y:S01]  /*0860*/  @!P4 FMUL R16, R16, R16 ;  /* 0x000000101010c220 */ /* 0x001fe20000400000 */
[----:B---3--:R-:W-:-:S03]  /*0870*/  @!P1 FMUL R24, R24, R24 ;  /* 0x0000001818189220 */ /* 0x008fc60000400000 */
[----:B------:R-:W-:Y:S01]  /*0880*/  FADD R8, R13, R16 ;  /* 0x000000100d087221 */ /* 0x000fe20000000000 */
[----:B------:R-:W-:Y:S01]  /*0890*/  FADD R9, R9, R24 ;  /* 0x0000001809097221 */ /* 0x000fe20000000000 */
[----:B-1----:R-:W-:Y:S06]  /*08a0*/  @P0 EXIT ;  /* 0x000000000000094d */ /* 0x002fec0003800000 */
[----:B------:R-:W-:Y:S01]  /*08b0*/  STG.E.64 desc[UR4][R6.64], R8 ;  /* 0x0000000806007986 */ /* 0x000fe2000c101b04 */
[----:B------:R-:W-:Y:S05]  /*08c0*/  EXIT ;  /* 0x000000000000794d */ /* 0x000fea0003800000 */
.L_x_0:
[----:B------:R-:W-:-:S00]  /*08d0*/  BRA `(.L_x_0) ;  /* 0xfffffffc00fc7947 */ /* 0x000fc0000383ffff */
[----:B------:R-:W-:-:S00]  /*08e0*/  NOP ;  /* 0x0000000000007918 */ /* 0x000fc00000000000 */
        /* <DEDUP_REMOVED lines=9> */
.L_x_1:


//--------------------- .nv.constant0.triton_poi_fused__softmax_add_mul_4 --------------------------
	.section	.nv.constant0.triton_poi_fused__softmax_add_mul_4,"a",@progbits
	.sectionflags	@""
	.align	4
.nv.constant0.triton_poi_fused__softmax_add_mul_4:
	.zero		564
